	.headerflags	@"EF_CUDA_TEXMODE_UNIFIED EF_CUDA_64BIT_ADDRESS EF_CUDA_ACCELERATORS EF_CUDA_SM90 EF_CUDA_VIRTUAL_SM(EF_CUDA_SM90)"
	.elftype	@"ET_EXEC"


//--------------------- .nv.info                  --------------------------
	.section	.nv.info,"",@"SHT_CUDA_INFO"
	.align	4


	//----- nvinfo : EIATTR_REGCOUNT
	.align		4
        /*0000*/ 	.byte	0x04, 0x2f
        /*0002*/ 	.short	(.L_3 - .L_2)
	.align		4
.L_2:
        /*0004*/ 	.word	index@(triton_poi_fused__native_batch_norm_legit_no_training_add_silu_1)
        /*0008*/ 	.word	0x00000012


	//----- nvinfo : EIATTR_MIN_STACK_SIZE
	.align		4
.L_3:
        /*000c*/ 	.byte	0x04, 0x12
        /*000e*/ 	.short	(.L_5 - .L_4)
	.align		4
.L_4:
        /*0010*/ 	.word	index@(triton_poi_fused__native_batch_norm_legit_no_training_add_silu_1)
        /*0014*/ 	.word	0x00000000


	//----- nvinfo : EIATTR_FRAME_SIZE
	.align		4
.L_5:
        /*0018*/ 	.byte	0x04, 0x11
        /*001a*/ 	.short	(.L_7 - .L_6)
	.align		4
.L_6:
        /*001c*/ 	.word	index@(triton_poi_fused__native_batch_norm_legit_no_training_add_silu_1)
        /*0020*/ 	.word	0x00000000


	//----- nvinfo : EIATTR_MIN_STACK_SIZE
	.align		4
.L_7:
        /*0024*/ 	.byte	0x04, 0x12
        /*0026*/ 	.short	(.L_9 - .L_8)
	.align		4
.L_8:
        /*0028*/ 	.word	index@(triton_poi_fused__native_batch_norm_legit_no_training_add_silu_1)
        /*002c*/ 	.word	0x00000000
.L_9:


//--------------------- .nv.info.triton_poi_fused__native_batch_norm_legit_no_training_add_silu_1 --------------------------
	.section	.nv.info.triton_poi_fused__native_batch_norm_legit_no_training_add_silu_1,"",@"SHT_CUDA_INFO"
	.sectionflags	@""
	.align	4


	//----- nvinfo : EIATTR_CUDA_API_VERSION
	.align		4
        /*0000*/ 	.byte	0x04, 0x37
        /*0002*/ 	.short	(.L_11 - .L_10)
.L_10:
        /*0004*/ 	.word	0x0000007c


	//----- nvinfo : EIATTR_KPARAM_INFO
	.align		4
.L_11:
        /*0008*/ 	.byte	0x04, 0x17
        /*000a*/ 	.short	(.L_13 - .L_12)
.L_12:
        /*000c*/ 	.word	0x00000000
        /*0010*/ 	.short	0x0007
        /*0012*/ 	.short	0x0038
        /*0014*/ 	.byte	0x00, 0xf0, 0x11, 0x00


	//----- nvinfo : EIATTR_KPARAM_INFO
	.align		4
.L_13:
        /*0018*/ 	.byte	0x04, 0x17
        /*001a*/ 	.short	(.L_15 - .L_14)
.L_14:
        /*001c*/ 	.word	0x00000000
        /*0020*/ 	.short	0x0006
        /*0022*/ 	.short	0x0030
        /*0024*/ 	.byte	0x00, 0xf4, 0x21, 0x00


	//----- nvinfo : EIATTR_KPARAM_INFO
	.align		4
.L_15:
        /*0028*/ 	.byte	0x04, 0x17
        /*002a*/ 	.short	(.L_17 - .L_16)
.L_16:
        /*002c*/ 	.word	0x00000000
        /*0030*/ 	.short	0x0005
        /*0032*/ 	.short	0x0028
        /*0034*/ 	.byte	0x00, 0xf4, 0x21, 0x00


	//----- nvinfo : EIATTR_KPARAM_INFO
	.align		4
.L_17:
        /*0038*/ 	.byte	0x04, 0x17
        /*003a*/ 	.short	(.L_19 - .L_18)
.L_18:
        /*003c*/ 	.word	0x00000000
        /*0040*/ 	.short	0x0004
        /*0042*/ 	.short	0x0020
        /*0044*/ 	.byte	0x00, 0xf4, 0x21, 0x00


	//----- nvinfo : EIATTR_KPARAM_INFO
	.align		4
.L_19:
        /*0048*/ 	.byte	0x04, 0x17
        /*004a*/ 	.short	(.L_21 - .L_20)
.L_20:
        /*004c*/ 	.word	0x00000000
        /*0050*/ 	.short	0x0003
        /*0052*/ 	.short	0x0018
        /*0054*/ 	.byte	0x00, 0xf4, 0x21, 0x00


	//----- nvinfo : EIATTR_KPARAM_INFO
	.align		4
.L_21:
        /*0058*/ 	.byte	0x04, 0x17
        /*005a*/ 	.short	(.L_23 - .L_22)
.L_22:
        /*005c*/ 	.word	0x00000000
        /*0060*/ 	.short	0x0002
        /*0062*/ 	.short	0x0010
        /*0064*/ 	.byte	0x00, 0xf4, 0x21, 0x00


	//----- nvinfo : EIATTR_KPARAM_INFO
	.align		4
.L_23:
        /*0068*/ 	.byte	0x04, 0x17
        /*006a*/ 	.short	(.L_25 - .L_24)
.L_24:
        /*006c*/ 	.word	0x00000000
        /*0070*/ 	.short	0x0001
        /*0072*/ 	.short	0x0008
        /*0074*/ 	.byte	0x00, 0xf4, 0x21, 0x00


	//----- nvinfo : EIATTR_KPARAM_INFO
	.align		4
.L_25:
        /*0078*/ 	.byte	0x04, 0x17
        /*007a*/ 	.short	(.L_27 - .L_26)
.L_26:
        /*007c*/ 	.word	0x00000000
        /*0080*/ 	.short	0x0000
        /*0082*/ 	.short	0x0000
        /*0084*/ 	.byte	0x00, 0xf4, 0x21, 0x00


	//----- nvinfo : EIATTR_SPARSE_MMA_MASK
	.align		4
.L_27:
        /*0088*/ 	.byte	0x03, 0x50
        /*008a*/ 	.short	0x0000


	//----- nvinfo : EIATTR_MAXREG_COUNT
	.align		4
        /*008c*/ 	.byte	0x03, 0x1b
        /*008e*/ 	.short	0x00ff


	//----- nvinfo : EIATTR_EXIT_INSTR_OFFSETS
	.align		4
        /*0090*/ 	.byte	0x04, 0x1c
        /*0092*/ 	.short	(.L_29 - .L_28)


	//   ....[0]....
.L_28:
        /*0094*/ 	.word	0x000004e0


	//----- nvinfo : EIATTR_REQNTID
	.align		4
.L_29:
        /*0098*/ 	.byte	0x04, 0x10
        /*009a*/ 	.short	(.L_31 - .L_30)
.L_30:
        /*009c*/ 	.word	0x00000100
        /*00a0*/ 	.word	0x00000001
        /*00a4*/ 	.word	0x00000001


	//----- nvinfo : EIATTR_CBANK_PARAM_SIZE
	.align		4
.L_31:
        /*00a8*/ 	.byte	0x03, 0x19
        /*00aa*/ 	.short	0x003c


	//----- nvinfo : EIATTR_PARAM_CBANK
	.align		4
        /*00ac*/ 	.byte	0x04, 0x0a
        /*00ae*/ 	.short	(.L_33 - .L_32)
	.align		4
.L_32:
        /*00b0*/ 	.word	index@(.nv.constant0.triton_poi_fused__native_batch_norm_legit_no_training_add_silu_1)
        /*00b4*/ 	.short	0x0210
        /*00b6*/ 	.short	0x003c


	//----- nvinfo : EIATTR_SW_WAR
	.align		4
.L_33:
        /*00b8*/ 	.byte	0x04, 0x36
        /*00ba*/ 	.short	(.L_35 - .L_34)
.L_34:
        /*00bc*/ 	.word	0x00000008
.L_35:


//--------------------- .nv.callgraph             --------------------------
	.section	.nv.callgraph,"",@"SHT_CUDA_CALLGRAPH"
	.align	4
	.sectionentsize	8
	.align		4
        /*0000*/ 	.word	0x00000000
	.align		4
        /*0004*/ 	.word	0xffffffff
	.align		4
        /*0008*/ 	.word	0x00000000
	.align		4
        /*000c*/ 	.word	0xfffffffe
	.align		4
        /*0010*/ 	.word	0x00000000
	.align		4
        /*0014*/ 	.word	0xfffffffd
	.align		4
        /*0018*/ 	.word	0x00000000
	.align		4
        /*001c*/ 	.word	0xfffffffc


//--------------------- .nv.constant4             --------------------------
	.section	.nv.constant4,"a",@progbits
	.align	8
	.align		8
.nv.constant4:
        /*0000*/ 	.dword	_$_str
	.align		8
        /*0008*/ 	.dword	_$_str_$_2


//--------------------- .text.triton_poi_fused__native_batch_norm_legit_no_training_add_silu_1 --------------------------
	.section	.text.triton_poi_fused__native_batch_norm_legit_no_training_add_silu_1,"ax",@progbits
	.align	128
        .global         triton_poi_fused__native_batch_norm_legit_no_training_add_silu_1
        .type           triton_poi_fused__native_batch_norm_legit_no_training_add_silu_1,@function
        .size           triton_poi_fused__native_batch_norm_legit_no_training_add_silu_1,(.L_x_1 - triton_poi_fused__native_batch_norm_legit_no_training_add_silu_1)
        .other          triton_poi_fused__native_batch_norm_legit_no_training_add_silu_1,@"STO_CUDA_ENTRY STV_DEFAULT"
triton_poi_fused__native_batch_norm_legit_no_training_add_silu_1:
.text.triton_poi_fused__native_batch_norm_legit_no_training_add_silu_1:
[----:B------:R-:W-:Y:S01]  /*0000*/  LDC R1, c[0x0][0x28] ;  /* 0x00000a00ff017b82 */ /* 0x000fe20000000800 */
[----:B------:R-:W1:Y:S07]  /*0010*/  S2R R0, SR_TID.X ;  /* 0x0000000000007919 */ /* 0x000e6e0000002100 */
[----:B------:R-:W2:Y:S01]  /*0020*/  LDC.64 R6, c[0x0][0x228] ;  /* 0x00008a00ff067b82 */ /* 0x000ea20000000a00 */
[----:B------:R-:W-:Y:S01]  /*0030*/  ULDC.64 UR4, c[0x0][0x208] ;  /* 0x0000820000047ab9 */ /* 0x000fe20000000a00 */
[----:B------:R-:W3:Y:S06]  /*0040*/  S2R R5, SR_CTAID.X ;  /* 0x0000000000057919 */ /* 0x000eec0000002500 */
[----:B------:R-:W4:Y:S08]  /*0050*/  LDC.64 R8, c[0x0][0x220] ;  /* 0x00008800ff087b82 */ /* 0x000f300000000a00 */
[----:B------:R-:W5:Y:S08]  /*0060*/  LDC.64 R10, c[0x0][0x230] ;  /* 0x00008c00ff0a7b82 */ /* 0x000f700000000a00 */
[----:B------:R-:W4:Y:S01]  /*0070*/  LDC.64 R12, c[0x0][0x238] ;  /* 0x00008e00ff0c7b82 */ /* 0x000f220000000a00 */
[----:B-1----:R-:W-:-:S02]  /*0080*/  SHF.L.U32 R0, R0, 0x1, RZ ;  /* 0x0000000100007819 */ /* 0x002fc400000006ff */
[----:B---3--:R-:W-:Y:S02]  /*0090*/  SHF.R.S32.HI R3, RZ, 0x16, R5 ;  /* 0x00000016ff037819 */ /* 0x008fe40000011405 */
[----:B------:R-:W-:Y:S02]  /*00a0*/  LOP3.LUT R0, R0, 0x1fe, RZ, 0xc0, !PT ;  /* 0x000001fe00007812 */ /* 0x000fe400078ec0ff */
[----:B------:R-:W-:Y:S02]  /*00b0*/  SGXT R3, R3, 0x1 ;  /* 0x000000010303781a */ /* 0x000fe40000000200 */
[----:B------:R-:W-:Y:S02]  /*00c0*/  LEA R0, R5, R0, 0x9 ;  /* 0x0000000005007211 */ /* 0x000fe400078e48ff */
[----:B------:R-:W1:Y:S02]  /*00d0*/  LDC.64 R4, c[0x0][0x218] ;  /* 0x00008600ff047b82 */ /* 0x000e640000000a00 */
[----:B------:R-:W-:-:S04]  /*00e0*/  LEA.HI R3, R3, R0, RZ, 0xc ;  /* 0x0000000003037211 */ /* 0x000fc800078f60ff */
[----:B------:R-:W-:-:S04]  /*00f0*/  SHF.R.S32.HI R3, RZ, 0xc, R3 ;  /* 0x0000000cff037819 */ /* 0x000fc80000011403 */
[----:B------:R-:W-:-:S04]  /*0100*/  LEA.HI R2, R3, R3, RZ, 0x6 ;  /* 0x0000000303027211 */ /* 0x000fc800078f30ff */
[----:B------:R-:W-:-:S04]  /*0110*/  LOP3.LUT R2, R2, 0xffffffc0, RZ, 0xc0, !PT ;  /* 0xffffffc002027812 */ /* 0x000fc800078ec0ff */
[----:B------:R-:W-:-:S05]  /*0120*/  IADD3 R15, R3, -R2, RZ ;  /* 0x80000002030f7210 */ /* 0x000fca0007ffe0ff */
[----:B--2---:R-:W-:-:S05]  /*0130*/  IMAD.WIDE R6, R15, 0x4, R6 ;  /* 0x000000040f067825 */ /* 0x004fca00078e0206 */
[----:B------:R2:W3:Y:S01]  /*0140*/  LDG.E.EL R2, desc[UR4][R6.64] ;  /* 0x0000000406027981 */ /* 0x0004e2000c2e1900 */
[----:B-1----:R-:W-:-:S04]  /*0150*/  IMAD.WIDE R4, R0, 0x4, R4 ;  /* 0x0000000400047825 */ /* 0x002fc800078e0204 */
[C---:B----4-:R-:W-:Y:S02]  /*0160*/  IMAD.WIDE R8, R15.reuse, 0x4, R8 ;  /* 0x000000040f087825 */ /* 0x050fe400078e0208 */
[----:B------:R-:W4:Y:S02]  /*0170*/  LDG.E.64 R4, desc[UR4][R4.64] ;  /* 0x0000000404047981 */ /* 0x000f24000c1e1b00 */
[C---:B-----5:R-:W-:Y:S01]  /*0180*/  IMAD.WIDE R10, R15.reuse, 0x4, R10 ;  /* 0x000000040f0a7825 */ /* 0x060fe200078e020a */
[----:B--2---:R-:W1:Y:S01]  /*0190*/  LDC.64 R6, c[0x0][0x240] ;  /* 0x00009000ff067b82 */ /* 0x004e620000000a00 */
[----:B------:R2:W4:Y:S02]  /*01a0*/  LDG.E.EL R3, desc[UR4][R8.64] ;  /* 0x0000000408037981 */ /* 0x000524000c2e1900 */
[----:B0-----:R-:W-:Y:S02]  /*01b0*/  IMAD.WIDE R12, R15, 0x4, R12 ;  /* 0x000000040f0c7825 */ /* 0x001fe400078e020c */
[----:B------:R-:W5:Y:S04]  /*01c0*/  LDG.E.EL R10, desc[UR4][R10.64] ;  /* 0x000000040a0a7981 */ /* 0x000f68000c2e1900 */
[----:B------:R-:W5:Y:S01]  /*01d0*/  LDG.E.EL R13, desc[UR4][R12.64] ;  /* 0x000000040c0d7981 */ /* 0x000f62000c2e1900 */
[----:B-1----:R-:W-:-:S06]  /*01e0*/  IMAD.WIDE R6, R0, 0x4, R6 ;  /* 0x0000000400067825 */ /* 0x002fcc00078e0206 */
[----:B------:R-:W5:Y:S01]  /*01f0*/  LDG.E.64 R6, desc[UR4][R6.64] ;  /* 0x0000000406067981 */ /* 0x000f62000c1e1b00 */
[----:B---3--:R-:W-:-:S04]  /*0200*/  FADD R14, R2, 9.9999997473787516356e-06 ;  /* 0x3727c5ac020e7421 */ /* 0x008fc80000000000 */
[----:B------:R-:W0:Y:S02]  /*0210*/  MUFU.SQRT R15, R14 ;  /* 0x0000000e000f7308 */ /* 0x000e240000002000 */
[C---:B0-----:R-:W-:Y:S02]  /*0220*/  FSETP.GT.AND P0, PT, R15.reuse, 8.50705917302346158658e+37, PT ;  /* 0x7e8000000f00780b */ /* 0x041fe40003f04000 */
[----:B------:R-:W-:Y:S01]  /*0230*/  FSETP.GEU.AND P1, PT, R15, 1.175494350822287508e-38, PT ;  /* 0x008000000f00780b */ /* 0x000fe20003f2e000 */
[----:B------:R-:W-:-:S10]  /*0240*/  HFMA2.MMA R2, -RZ, RZ, 1.625, 0 ;  /* 0x3e800000ff027435 */ /* 0x000fd400000001ff */
[----:B------:R-:W-:-:S04]  /*0250*/  @P0 FMUL R15, R15, 0.25 ;  /* 0x3e8000000f0f0820 */ /* 0x000fc80000400000 */
[----:B------:R-:W-:-:S06]  /*0260*/  @!P1 FMUL R15, R15, 16777216 ;  /* 0x4b8000000f0f9820 */ /* 0x000fcc0000400000 */
[----:B------:R-:W0:Y:S01]  /*0270*/  MUFU.RCP R15, R15 ;  /* 0x0000000f000f7308 */ /* 0x000e220000001000 */
[----:B--2---:R-:W-:Y:S01]  /*0280*/  FSEL R8, R2, 1, P0 ;  /* 0x3f80000002087808 */ /* 0x004fe20000000000 */
[----:B----4-:R-:W-:-:S04]  /*0290*/  FADD R4, R4, -R3 ;  /* 0x8000000304047221 */ /* 0x010fc80000000000 */
[----:B------:R-:W-:Y:S01]  /*02a0*/  @!P1 FMUL R8, R8, 16777216 ;  /* 0x4b80000008089820 */ /* 0x000fe20000400000 */
[----:B------:R-:W-:-:S03]  /*02b0*/  FADD R5, R5, -R3 ;  /* 0x8000000305057221 */ /* 0x000fc60000000000 */
[----:B0-----:R-:W-:-:S04]  /*02c0*/  FMUL R8, R15, R8 ;  /* 0x000000080f087220 */ /* 0x001fc80000400000 */
[-C--:B------:R-:W-:Y:S01]  /*02d0*/  FMUL R4, R4, R8.reuse ;  /* 0x0000000804047220 */ /* 0x080fe20000400000 */
[----:B------:R-:W-:-:S03]  /*02e0*/  FMUL R8, R5, R8 ;  /* 0x0000000805087220 */ /* 0x000fc60000400000 */
[C-C-:B-----5:R-:W-:Y:S01]  /*02f0*/  FFMA R9, R10.reuse, R4, R13.reuse ;  /* 0x000000040a097223 */ /* 0x160fe2000000000d */
[----:B------:R-:W-:-:S03]  /*0300*/  FFMA R8, R10, R8, R13 ;  /* 0x000000080a087223 */ /* 0x000fc6000000000d */
[----:B------:R-:W-:-:S04]  /*0310*/  FADD R3, RZ, -R9 ;  /* 0x80000009ff037221 */ /* 0x000fc80000000000 */
[----:B------:R-:W-:Y:S01]  /*0320*/  FMUL R4, R3, 1.4426950216293334961 ;  /* 0x3fb8aa3b03047820 */ /* 0x000fe20000400000 */
[----:B------:R-:W-:-:S04]  /*0330*/  FADD R3, RZ, -R8 ;  /* 0x80000008ff037221 */ /* 0x000fc80000000000 */
[----:B------:R-:W-:Y:S01]  /*0340*/  FMUL R10, R3, 1.4426950216293334961 ;  /* 0x3fb8aa3b030a7820 */ /* 0x000fe20000400000 */
[----:B------:R-:W-:-:S04]  /*0350*/  FSETP.GEU.AND P0, PT, R4, -126, PT ;  /* 0xc2fc00000400780b */ /* 0x000fc80003f0e000 */
[----:B------:R-:W-:-:S09]  /*0360*/  FSETP.GEU.AND P1, PT, R10, -126, PT ;  /* 0xc2fc00000a00780b */ /* 0x000fd20003f2e000 */
[----:B------:R-:W-:-:S04]  /*0370*/  @!P0 FMUL R4, R4, 0.5 ;  /* 0x3f00000004048820 */ /* 0x000fc80000400000 */
[----:B------:R-:W-:Y:S01]  /*0380*/  @!P1 FMUL R10, R10, 0.5 ;  /* 0x3f0000000a0a9820 */ /* 0x000fe20000400000 */
[----:B------:R-:W0:Y:S08]  /*0390*/  MUFU.EX2 R3, R4 ;  /* 0x0000000400037308 */ /* 0x000e300000000800 */
[----:B------:R-:W1:Y:S01]  /*03a0*/  MUFU.EX2 R5, R10 ;  /* 0x0000000a00057308 */ /* 0x000e620000000800 */
[----:B0-----:R-:W-:-:S04]  /*03b0*/  @!P0 FMUL R3, R3, R3 ;  /* 0x0000000303038220 */ /* 0x001fc80000400000 */
[----:B------:R-:W-:Y:S01]  /*03c0*/  FADD R11, R3, 1 ;  /* 0x3f800000030b7421 */ /* 0x000fe20000000000 */
[----:B-1----:R-:W-:-:S04]  /*03d0*/  @!P1 FMUL R5, R5, R5 ;  /* 0x0000000505059220 */ /* 0x002fc80000400000 */
[----:B------:R-:W-:Y:S01]  /*03e0*/  FADD R12, R5, 1 ;  /* 0x3f800000050c7421 */ /* 0x000fe20000000000 */
[----:B------:R-:W-:Y:S01]  /*03f0*/  FSETP.GT.AND P0, PT, R11, 8.50705917302346158658e+37, PT ;  /* 0x7e8000000b00780b */ /* 0x000fe20003f04000 */
[----:B------:R-:W0:Y:S03]  /*0400*/  LDC.64 R4, c[0x0][0x210] ;  /* 0x00008400ff047b82 */ /* 0x000e260000000a00 */
[----:B------:R-:W-:-:S09]  /*0410*/  FSETP.GT.AND P1, PT, R12, 8.50705917302346158658e+37, PT ;  /* 0x7e8000000c00780b */ /* 0x000fd20003f24000 */
[----:B------:R-:W-:-:S04]  /*0420*/  @P0 FMUL R11, R11, 0.25 ;  /* 0x3e8000000b0b0820 */ /* 0x000fc80000400000 */
[----:B------:R-:W-:Y:S02]  /*0430*/  @P1 FMUL R12, R12, 0.25 ;  /* 0x3e8000000c0c1820 */ /* 0x000fe40000400000 */
[----:B------:R-:W1:Y:S08]  /*0440*/  MUFU.RCP R11, R11 ;  /* 0x0000000b000b7308 */ /* 0x000e700000001000 */
[----:B------:R-:W2:Y:S01]  /*0450*/  MUFU.RCP R12, R12 ;  /* 0x0000000c000c7308 */ /* 0x000ea20000001000 */
[----:B------:R-:W-:-:S02]  /*0460*/  FSEL R10, R2, 1, P0 ;  /* 0x3f800000020a7808 */ /* 0x000fc40000000000 */
[----:B------:R-:W-:-:S03]  /*0470*/  FSEL R3, R2, 1, P1 ;  /* 0x3f80000002037808 */ /* 0x000fc60000800000 */
[----:B-1----:R-:W-:-:S04]  /*0480*/  FMUL R10, R11, R10 ;  /* 0x0000000a0b0a7220 */ /* 0x002fc80000400000 */
[----:B------:R-:W-:Y:S01]  /*0490*/  FFMA R6, R9, R10, R6 ;  /* 0x0000000a09067223 */ /* 0x000fe20000000006 */
[----:B--2---:R-:W-:Y:S01]  /*04a0*/  FMUL R13, R12, R3 ;  /* 0x000000030c0d7220 */ /* 0x004fe20000400000 */
[----:B0-----:R-:W-:-:S04]  /*04b0*/  IMAD.WIDE R2, R0, 0x4, R4 ;  /* 0x0000000400027825 */ /* 0x001fc800078e0204 */
[----:B------:R-:W-:-:S05]  /*04c0*/  FFMA R7, R8, R13, R7 ;  /* 0x0000000d08077223 */ /* 0x000fca0000000007 */
[----:B------:R-:W-:Y:S01]  /*04d0*/  STG.E.64 desc[UR4][R2.64], R6 ;  /* 0x0000000602007986 */ /* 0x000fe2000c101b04 */
[----:B------:R-:W-:Y:S05]  /*04e0*/  EXIT ;  /* 0x000000000000794d */ /* 0x000fea0003800000 */
.L_x_0:
[----:B------:R-:W-:-:S00]  /*04f0*/  BRA `(.L_x_0) ;  /* 0xfffffffc00fc7947 */ /* 0x000fc0000383ffff */
[----:B------:R-:W-:-:S00]  /*0500*/  NOP ;  /* 0x0000000000007918 */ /* 0x000fc00000000000 */
[----:B------:R-:W-:-:S00]  /*0510*/  NOP ;  /* 0x0000000000007918 */ /* 0x000fc00000000000 */
[----:B------:R-:W-:-:S00]  /*0520*/  NOP ;  /* 0x0000000000007918 */ /* 0x000fc00000000000 */
[----:B------:R-:W-:-:S00]  /*0530*/  NOP ;  /* 0x0000000000007918 */ /* 0x000fc00000000000 */
[----:B------:R-:W-:-:S00]  /*0540*/  NOP ;  /* 0x0000000000007918 */ /* 0x000fc00000000000 */
[----:B------:R-:W-:-:S00]  /*0550*/  NOP ;  /* 0x0000000000007918 */ /* 0x000fc00000000000 */
[----:B------:R-:W-:-:S00]  /*0560*/  NOP ;  /* 0x0000000000007918 */ /* 0x000fc00000000000 */
[----:B------:R-:W-:-:S00]  /*0570*/  NOP ;  /* 0x0000000000007918 */ /* 0x000fc00000000000 */
.L_x_1:


//--------------------- .nv.global.init           --------------------------
	.section	.nv.global.init,"aw",@progbits
.nv.global.init:
	.type		_$_str,@object
	.size		_$_str,(_$_str_$_2 - _$_str)
_$_str:
        /*0000*/ 	.byte	0x5f, 0x5f, 0x43, 0x55, 0x44, 0x41, 0x5f, 0x46, 0x54, 0x5a, 0x00
	.type		_$_str_$_2,@object
	.size		_$_str_$_2,(.L_1 - _$_str_$_2)
_$_str_$_2:
        /*000b*/ 	.byte	0x5f, 0x5f, 0x43, 0x55, 0x44, 0x41, 0x5f, 0x50, 0x52, 0x45, 0x43, 0x5f, 0x53, 0x51, 0x52, 0x54
        /*001b*/ 	.byte	0x00
.L_1:


//--------------------- .nv.constant0.triton_poi_fused__native_batch_norm_legit_no_training_add_silu_1 --------------------------
	.section	.nv.constant0.triton_poi_fused__native_batch_norm_legit_no_training_add_silu_1,"a",@progbits
	.sectionflags	@""
	.align	4
.nv.constant0.triton_poi_fused__native_batch_norm_legit_no_training_add_silu_1:
	.zero		588
